//
// Generated by NVIDIA NVVM Compiler
//
// Compiler Build ID: CL-36424714
// Cuda compilation tools, release 13.0, V13.0.88
// Based on NVVM 20.0.0
//

.version 9.0
.target sm_100
.address_size 64

	// .globl	_Z14get_new_statusPhS_jjj

.visible .entry _Z14get_new_statusPhS_jjj(
	.param .u64 .ptr .align 1 _Z14get_new_statusPhS_jjj_param_0,
	.param .u64 .ptr .align 1 _Z14get_new_statusPhS_jjj_param_1,
	.param .u32 _Z14get_new_statusPhS_jjj_param_2,
	.param .u32 _Z14get_new_statusPhS_jjj_param_3,
	.param .u32 _Z14get_new_statusPhS_jjj_param_4
)
{
	.reg .pred 	%p<36>;
	.reg .b16 	%rs<40>;
	.reg .b32 	%r<44>;
	.reg .b64 	%rd<27>;

	ld.param.u64 	%rd3, [_Z14get_new_statusPhS_jjj_param_0];
	ld.param.u64 	%rd4, [_Z14get_new_statusPhS_jjj_param_1];
	ld.param.u32 	%r11, [_Z14get_new_statusPhS_jjj_param_2];
	ld.param.u32 	%r14, [_Z14get_new_statusPhS_jjj_param_3];
	ld.param.u32 	%r13, [_Z14get_new_statusPhS_jjj_param_4];
	cvta.to.global.u64 	%rd1, %rd4;
	cvta.to.global.u64 	%rd2, %rd3;
	mov.u32 	%r15, %ctaid.x;
	mov.u32 	%r16, %ntid.x;
	mov.u32 	%r17, %tid.x;
	mad.lo.s32 	%r1, %r15, %r16, %r17;
	mov.u32 	%r18, %ctaid.y;
	mov.u32 	%r19, %ntid.y;
	mov.u32 	%r20, %tid.y;
	mad.lo.s32 	%r21, %r18, %r19, %r20;
	setp.ge.u32 	%p3, %r1, %r11;
	setp.ge.u32 	%p4, %r21, %r14;
	or.pred  	%p5, %p3, %p4;
	@%p5 bra 	$L__BB0_21;
	add.s32 	%r22, %r13, -1;
	mul.lo.s32 	%r23, %r14, %r11;
	mul.lo.s32 	%r3, %r23, %r22;
	mul.lo.s32 	%r4, %r11, %r21;
	add.s32 	%r5, %r4, %r1;
	add.s32 	%r6, %r5, %r3;
	cvt.u64.u32 	%rd5, %r6;
	add.s64 	%rd6, %rd2, %rd5;
	ld.global.u8 	%rs1, [%rd6];
	add.s32 	%r7, %r1, -1;
	add.s32 	%r8, %r21, -1;
	setp.lt.u32 	%p6, %r7, %r11;
	setp.gt.s32 	%p7, %r7, -1;
	and.pred  	%p1, %p6, %p7;
	not.pred 	%p8, %p1;
	setp.ge.u32 	%p9, %r8, %r14;
	mov.b16 	%rs33, 0;
	or.pred  	%p10, %p8, %p9;
	@%p10 bra 	$L__BB0_3;
	sub.s32 	%r24, %r4, %r11;
	add.s32 	%r25, %r7, %r3;
	add.s32 	%r26, %r25, %r24;
	cvt.u64.u32 	%rd7, %r26;
	add.s64 	%rd8, %rd2, %rd7;
	ld.global.u8 	%rs33, [%rd8];
$L__BB0_3:
	setp.ge.u32 	%p11, %r8, %r14;
	setp.lt.s32 	%p12, %r1, 0;
	or.pred  	%p13, %p12, %p11;
	@%p13 bra 	$L__BB0_5;
	sub.s32 	%r27, %r4, %r11;
	add.s32 	%r28, %r1, %r3;
	add.s32 	%r29, %r28, %r27;
	cvt.u64.u32 	%rd9, %r29;
	add.s64 	%rd10, %rd2, %rd9;
	ld.global.u8 	%rs19, [%rd10];
	add.s16 	%rs33, %rs19, %rs33;
$L__BB0_5:
	setp.ge.u32 	%p14, %r8, %r14;
	add.s32 	%r9, %r1, 1;
	setp.lt.u32 	%p15, %r9, %r11;
	setp.gt.s32 	%p16, %r9, -1;
	and.pred  	%p2, %p15, %p16;
	not.pred 	%p17, %p2;
	or.pred  	%p18, %p17, %p14;
	@%p18 bra 	$L__BB0_7;
	sub.s32 	%r30, %r4, %r11;
	add.s32 	%r31, %r9, %r3;
	add.s32 	%r32, %r31, %r30;
	cvt.u64.u32 	%rd11, %r32;
	add.s64 	%rd12, %rd2, %rd11;
	ld.global.u8 	%rs20, [%rd12];
	add.s16 	%rs33, %rs20, %rs33;
$L__BB0_7:
	@%p8 bra 	$L__BB0_9;
	add.s32 	%r33, %r7, %r3;
	add.s32 	%r34, %r33, %r4;
	cvt.u64.u32 	%rd13, %r34;
	add.s64 	%rd14, %rd2, %rd13;
	ld.global.u8 	%rs21, [%rd14];
	add.s16 	%rs33, %rs21, %rs33;
$L__BB0_9:
	@%p17 bra 	$L__BB0_11;
	add.s32 	%r35, %r9, %r3;
	add.s32 	%r36, %r35, %r4;
	cvt.u64.u32 	%rd15, %r36;
	add.s64 	%rd16, %rd2, %rd15;
	ld.global.u8 	%rs22, [%rd16];
	add.s16 	%rs33, %rs22, %rs33;
$L__BB0_11:
	add.s32 	%r10, %r21, 1;
	setp.ge.u32 	%p21, %r10, %r14;
	or.pred  	%p23, %p8, %p21;
	@%p23 bra 	$L__BB0_13;
	add.s32 	%r37, %r4, %r11;
	add.s32 	%r38, %r7, %r3;
	add.s32 	%r39, %r38, %r37;
	cvt.u64.u32 	%rd17, %r39;
	add.s64 	%rd18, %rd2, %rd17;
	ld.global.u8 	%rs23, [%rd18];
	add.s16 	%rs33, %rs23, %rs33;
$L__BB0_13:
	setp.ge.u32 	%p24, %r10, %r14;
	setp.lt.s32 	%p25, %r1, 0;
	or.pred  	%p26, %p25, %p24;
	@%p26 bra 	$L__BB0_15;
	add.s32 	%r40, %r6, %r11;
	cvt.u64.u32 	%rd19, %r40;
	add.s64 	%rd20, %rd2, %rd19;
	ld.global.u8 	%rs24, [%rd20];
	add.s16 	%rs33, %rs24, %rs33;
$L__BB0_15:
	setp.ge.u32 	%p27, %r10, %r14;
	or.pred  	%p29, %p17, %p27;
	@%p29 bra 	$L__BB0_17;
	add.s32 	%r41, %r4, %r11;
	add.s32 	%r42, %r9, %r3;
	add.s32 	%r43, %r42, %r41;
	cvt.u64.u32 	%rd21, %r43;
	add.s64 	%rd22, %rd2, %rd21;
	ld.global.u8 	%rs25, [%rd22];
	add.s16 	%rs33, %rs25, %rs33;
$L__BB0_17:
	setp.ne.s16 	%p30, %rs1, 0;
	and.b16  	%rs27, %rs33, 255;
	setp.ne.s16 	%p31, %rs27, 3;
	or.pred  	%p32, %p30, %p31;
	@%p32 bra 	$L__BB0_19;
	cvt.u64.u32 	%rd25, %r5;
	add.s64 	%rd26, %rd1, %rd25;
	mov.b16 	%rs31, 1;
	st.global.u8 	[%rd26], %rs31;
	bra.uni 	$L__BB0_21;
$L__BB0_19:
	setp.ne.s16 	%p33, %rs1, 1;
	and.b16  	%rs29, %rs33, 254;
	setp.ne.s16 	%p34, %rs29, 2;
	or.pred  	%p35, %p33, %p34;
	@%p35 bra 	$L__BB0_21;
	cvt.u64.u32 	%rd23, %r5;
	add.s64 	%rd24, %rd1, %rd23;
	mov.b16 	%rs30, 1;
	st.global.u8 	[%rd24], %rs30;
$L__BB0_21:
	ret;

}
	// .globl	_Z16update_cell_gridPhS_jjj
.visible .entry _Z16update_cell_gridPhS_jjj(
	.param .u64 .ptr .align 1 _Z16update_cell_gridPhS_jjj_param_0,
	.param .u64 .ptr .align 1 _Z16update_cell_gridPhS_jjj_param_1,
	.param .u32 _Z16update_cell_gridPhS_jjj_param_2,
	.param .u32 _Z16update_cell_gridPhS_jjj_param_3,
	.param .u32 _Z16update_cell_gridPhS_jjj_param_4
)
{
	.reg .pred 	%p<4>;
	.reg .b16 	%rs<3>;
	.reg .b32 	%r<17>;
	.reg .b64 	%rd<9>;

	ld.param.u64 	%rd1, [_Z16update_cell_gridPhS_jjj_param_0];
	ld.param.u64 	%rd2, [_Z16update_cell_gridPhS_jjj_param_1];
	ld.param.u32 	%r3, [_Z16update_cell_gridPhS_jjj_param_2];
	ld.param.u32 	%r6, [_Z16update_cell_gridPhS_jjj_param_3];
	ld.param.u32 	%r5, [_Z16update_cell_gridPhS_jjj_param_4];
	mov.u32 	%r7, %ctaid.x;
	mov.u32 	%r8, %ntid.x;
	mov.u32 	%r9, %tid.x;
	mad.lo.s32 	%r1, %r7, %r8, %r9;
	mov.u32 	%r10, %ctaid.y;
	mov.u32 	%r11, %ntid.y;
	mov.u32 	%r12, %tid.y;
	mad.lo.s32 	%r13, %r10, %r11, %r12;
	setp.ge.u32 	%p1, %r1, %r3;
	setp.ge.u32 	%p2, %r13, %r6;
	or.pred  	%p3, %p1, %p2;
	@%p3 bra 	$L__BB1_2;
	cvta.to.global.u64 	%rd3, %rd1;
	cvta.to.global.u64 	%rd4, %rd2;
	mad.lo.s32 	%r14, %r3, %r13, %r1;
	cvt.u64.u32 	%rd5, %r14;
	add.s64 	%rd6, %rd3, %rd5;
	ld.global.u8 	%rs1, [%rd6];
	mul.lo.s32 	%r15, %r6, %r3;
	mad.lo.s32 	%r16, %r15, %r5, %r14;
	cvt.u64.u32 	%rd7, %r16;
	add.s64 	%rd8, %rd4, %rd7;
	st.global.u8 	[%rd8], %rs1;
	mov.b16 	%rs2, 0;
	st.global.u8 	[%rd6], %rs2;
$L__BB1_2:
	ret;

}


// ===== COMPILED SASS (sm_100) =====

	.target	sm_100

	.elftype	@"ET_EXEC"


//--------------------- .note.nv.tkinfo           --------------------------
	.section	.note.nv.tkinfo,"",@"SHT_NOTE"
	.sectionflags	@"SHF_NOTE_NV_TKINFO"
	.tkinfo
        /*0018*/ 	.word	0x00000002
        /*0030*/ 	.string	""
        /*0030*/ 	.string	"ptxas"
        /*0030*/ 	.string	"Cuda compilation tools, release 13.0, V13.0.88"
        /*0030*/ 	.string	"Build cuda_13.0.r13.0/compiler.36424714_0"
        /*0030*/ 	.string	"-arch sm_100 -m 64 "



//--------------------- .note.nv.cuinfo           --------------------------
	.section	.note.nv.cuinfo,"",@"SHT_NOTE"
	.sectionflags	@"SHF_NOTE_NV_CUINFO"
        /*0018*/ 	.short	0x0002
        /*001a*/ 	.short	0x0064
        /*001c*/ 	.short	0x0082
	.zero		2


//--------------------- .nv.info                  --------------------------
	.section	.nv.info,"",@"SHT_CUDA_INFO"
	.align	4


	//----- nvinfo : EIATTR_REGCOUNT
	.align		4
        /*0000*/ 	.byte	0x04, 0x2f
        /*0002*/ 	.short	(.L_1 - .L_0)
	.align		4
.L_0:
        /*0004*/ 	.word	index@(_Z14get_new_statusPhS_jjj)
        /*0008*/ 	.word	0x0000001a


	//----- nvinfo : EIATTR_FRAME_SIZE
	.align		4
.L_1:
        /*000c*/ 	.byte	0x04, 0x11
        /*000e*/ 	.short	(.L_3 - .L_2)
	.align		4
.L_2:
        /*0010*/ 	.word	index@(_Z14get_new_statusPhS_jjj)
        /*0014*/ 	.word	0x00000000


	//----- nvinfo : EIATTR_REGCOUNT
	.align		4
.L_3:
        /*0018*/ 	.byte	0x04, 0x2f
        /*001a*/ 	.short	(.L_5 - .L_4)
	.align		4
.L_4:
        /*001c*/ 	.word	index@(_Z16update_cell_gridPhS_jjj)
        /*0020*/ 	.word	0x0000000a


	//----- nvinfo : EIATTR_FRAME_SIZE
	.align		4
.L_5:
        /*0024*/ 	.byte	0x04, 0x11
        /*0026*/ 	.short	(.L_7 - .L_6)
	.align		4
.L_6:
        /*0028*/ 	.word	index@(_Z16update_cell_gridPhS_jjj)
        /*002c*/ 	.word	0x00000000


	//----- nvinfo : EIATTR_MIN_STACK_SIZE
	.align		4
.L_7:
        /*0030*/ 	.byte	0x04, 0x12
        /*0032*/ 	.short	(.L_9 - .L_8)
	.align		4
.L_8:
        /*0034*/ 	.word	index@(_Z16update_cell_gridPhS_jjj)
        /*0038*/ 	.word	0x00000000


	//----- nvinfo : EIATTR_MIN_STACK_SIZE
	.align		4
.L_9:
        /*003c*/ 	.byte	0x04, 0x12
        /*003e*/ 	.short	(.L_11 - .L_10)
	.align		4
.L_10:
        /*0040*/ 	.word	index@(_Z14get_new_statusPhS_jjj)
        /*0044*/ 	.word	0x00000000
.L_11:


//--------------------- .nv.compat                --------------------------
	.section	.nv.compat,"",@"SHT_CUDA_COMPAT_INFO"
	.align	4
        /*0000*/ 	.byte	0x02, 0x09, 0x00, 0x00, 0x02, 0x02, 0x01, 0x00, 0x02, 0x05, 0x05, 0x00, 0x03, 0x07, 0x01, 0x01
        /*0010*/ 	.byte	0x02, 0x03, 0x00, 0x00, 0x02, 0x06, 0x01, 0x00, 0x04, 0x0b, 0x08, 0x00, 0x09, 0x00, 0x00, 0x00
        /*0020*/ 	.byte	0x00, 0x00, 0x00, 0x00


//--------------------- .nv.info._Z16update_cell_gridPhS_jjj --------------------------
	.section	.nv.info._Z16update_cell_gridPhS_jjj,"",@"SHT_CUDA_INFO"
	.sectionflags	@""
	.align	4


	//----- nvinfo : EIATTR_CUDA_API_VERSION
	.align		4
        /*0000*/ 	.byte	0x04, 0x37
        /*0002*/ 	.short	(.L_13 - .L_12)
.L_12:
        /*0004*/ 	.word	0x00000082


	//----- nvinfo : EIATTR_KPARAM_INFO
	.align		4
.L_13:
        /*0008*/ 	.byte	0x04, 0x17
        /*000a*/ 	.short	(.L_15 - .L_14)
.L_14:
        /*000c*/ 	.word	0x00000000
        /*0010*/ 	.short	0x0004
        /*0012*/ 	.short	0x0018
        /*0014*/ 	.byte	0x00, 0xf0, 0x11, 0x00


	//----- nvinfo : EIATTR_KPARAM_INFO
	.align		4
.L_15:
        /*0018*/ 	.byte	0x04, 0x17
        /*001a*/ 	.short	(.L_17 - .L_16)
.L_16:
        /*001c*/ 	.word	0x00000000
        /*0020*/ 	.short	0x0003
        /*0022*/ 	.short	0x0014
        /*0024*/ 	.byte	0x00, 0xf0, 0x11, 0x00


	//----- nvinfo : EIATTR_KPARAM_INFO
	.align		4
.L_17:
        /*0028*/ 	.byte	0x04, 0x17
        /*002a*/ 	.short	(.L_19 - .L_18)
.L_18:
        /*002c*/ 	.word	0x00000000
        /*0030*/ 	.short	0x0002
        /*0032*/ 	.short	0x0010
        /*0034*/ 	.byte	0x00, 0xf0, 0x11, 0x00


	//----- nvinfo : EIATTR_KPARAM_INFO
	.align		4
.L_19:
        /*0038*/ 	.byte	0x04, 0x17
        /*003a*/ 	.short	(.L_21 - .L_20)
.L_20:
        /*003c*/ 	.word	0x00000000
        /*0040*/ 	.short	0x0001
        /*0042*/ 	.short	0x0008
        /*0044*/ 	.byte	0x00, 0xf5, 0x21, 0x00


	//----- nvinfo : EIATTR_KPARAM_INFO
	.align		4
.L_21:
        /*0048*/ 	.byte	0x04, 0x17
        /*004a*/ 	.short	(.L_23 - .L_22)
.L_22:
        /*004c*/ 	.word	0x00000000
        /*0050*/ 	.short	0x0000
        /*0052*/ 	.short	0x0000
        /*0054*/ 	.byte	0x00, 0xf5, 0x21, 0x00


	//----- nvinfo : EIATTR_SPARSE_MMA_MASK
	.align		4
.L_23:
        /*0058*/ 	.byte	0x03, 0x50
        /*005a*/ 	.short	0x0000


	//----- nvinfo : EIATTR_MAXREG_COUNT
	.align		4
        /*005c*/ 	.byte	0x03, 0x1b
        /*005e*/ 	.short	0x00ff


	//----- nvinfo : EIATTR_MERCURY_ISA_VERSION
	.align		4
        /*0060*/ 	.byte	0x03, 0x5f
        /*0062*/ 	.short	0x0101


	//----- nvinfo : EIATTR_VRC_CTA_INIT_COUNT
	.align		4
        /*0064*/ 	.byte	0x02, 0x4a
	.zero		1
	.zero		1


	//----- nvinfo : EIATTR_EXIT_INSTR_OFFSETS
	.align		4
        /*0068*/ 	.byte	0x04, 0x1c
        /*006a*/ 	.short	(.L_25 - .L_24)


	//   ....[0]....
.L_24:
        /*006c*/ 	.word	0x000000c0


	//   ....[1]....
        /*0070*/ 	.word	0x000001a0


	//----- nvinfo : EIATTR_CBANK_PARAM_SIZE
	.align		4
.L_25:
        /*0074*/ 	.byte	0x03, 0x19
        /*0076*/ 	.short	0x001c


	//----- nvinfo : EIATTR_PARAM_CBANK
	.align		4
        /*0078*/ 	.byte	0x04, 0x0a
        /*007a*/ 	.short	(.L_27 - .L_26)
	.align		4
.L_26:
        /*007c*/ 	.word	index@(.nv.constant0._Z16update_cell_gridPhS_jjj)
        /*0080*/ 	.short	0x0380
        /*0082*/ 	.short	0x001c


	//----- nvinfo : EIATTR_SW_WAR
	.align		4
.L_27:
        /*0084*/ 	.byte	0x04, 0x36
        /*0086*/ 	.short	(.L_29 - .L_28)
.L_28:
        /*0088*/ 	.word	0x00000008
.L_29:


//--------------------- .nv.info._Z14get_new_statusPhS_jjj --------------------------
	.section	.nv.info._Z14get_new_statusPhS_jjj,"",@"SHT_CUDA_INFO"
	.sectionflags	@""
	.align	4


	//----- nvinfo : EIATTR_CUDA_API_VERSION
	.align		4
        /*0000*/ 	.byte	0x04, 0x37
        /*0002*/ 	.short	(.L_31 - .L_30)
.L_30:
        /*0004*/ 	.word	0x00000082


	//----- nvinfo : EIATTR_KPARAM_INFO
	.align		4
.L_31:
        /*0008*/ 	.byte	0x04, 0x17
        /*000a*/ 	.short	(.L_33 - .L_32)
.L_32:
        /*000c*/ 	.word	0x00000000
        /*0010*/ 	.short	0x0004
        /*0012*/ 	.short	0x0018
        /*0014*/ 	.byte	0x00, 0xf0, 0x11, 0x00


	//----- nvinfo : EIATTR_KPARAM_INFO
	.align		4
.L_33:
        /*0018*/ 	.byte	0x04, 0x17
        /*001a*/ 	.short	(.L_35 - .L_34)
.L_34:
        /*001c*/ 	.word	0x00000000
        /*0020*/ 	.short	0x0003
        /*0022*/ 	.short	0x0014
        /*0024*/ 	.byte	0x00, 0xf0, 0x11, 0x00


	//----- nvinfo : EIATTR_KPARAM_INFO
	.align		4
.L_35:
        /*0028*/ 	.byte	0x04, 0x17
        /*002a*/ 	.short	(.L_37 - .L_36)
.L_36:
        /*002c*/ 	.word	0x00000000
        /*0030*/ 	.short	0x0002
        /*0032*/ 	.short	0x0010
        /*0034*/ 	.byte	0x00, 0xf0, 0x11, 0x00


	//----- nvinfo : EIATTR_KPARAM_INFO
	.align		4
.L_37:
        /*0038*/ 	.byte	0x04, 0x17
        /*003a*/ 	.short	(.L_39 - .L_38)
.L_38:
        /*003c*/ 	.word	0x00000000
        /*0040*/ 	.short	0x0001
        /*0042*/ 	.short	0x0008
        /*0044*/ 	.byte	0x00, 0xf5, 0x21, 0x00


	//----- nvinfo : EIATTR_KPARAM_INFO
	.align		4
.L_39:
        /*0048*/ 	.byte	0x04, 0x17
        /*004a*/ 	.short	(.L_41 - .L_40)
.L_40:
        /*004c*/ 	.word	0x00000000
        /*0050*/ 	.short	0x0000
        /*0052*/ 	.short	0x0000
        /*0054*/ 	.byte	0x00, 0xf5, 0x21, 0x00


	//----- nvinfo : EIATTR_SPARSE_MMA_MASK
	.align		4
.L_41:
        /*0058*/ 	.byte	0x03, 0x50
        /*005a*/ 	.short	0x0000


	//----- nvinfo : EIATTR_MAXREG_COUNT
	.align		4
        /*005c*/ 	.byte	0x03, 0x1b
        /*005e*/ 	.short	0x00ff


	//----- nvinfo : EIATTR_MERCURY_ISA_VERSION
	.align		4
        /*0060*/ 	.byte	0x03, 0x5f
        /*0062*/ 	.short	0x0101


	//----- nvinfo : EIATTR_VRC_CTA_INIT_COUNT
	.align		4
        /*0064*/ 	.byte	0x02, 0x4a
	.zero		1
	.zero		1


	//----- nvinfo : EIATTR_EXIT_INSTR_OFFSETS
	.align		4
        /*0068*/ 	.byte	0x04, 0x1c
        /*006a*/ 	.short	(.L_43 - .L_42)


	//   ....[0]....
.L_42:
        /*006c*/ 	.word	0x000000c0


	//   ....[1]....
        /*0070*/ 	.word	0x00000680


	//   ....[2]....
        /*0074*/ 	.word	0x000006c0


	//   ....[3]....
        /*0078*/ 	.word	0x00000720


	//----- nvinfo : EIATTR_CBANK_PARAM_SIZE
	.align		4
.L_43:
        /*007c*/ 	.byte	0x03, 0x19
        /*007e*/ 	.short	0x001c


	//----- nvinfo : EIATTR_PARAM_CBANK
	.align		4
        /*0080*/ 	.byte	0x04, 0x0a
        /*0082*/ 	.short	(.L_45 - .L_44)
	.align		4
.L_44:
        /*0084*/ 	.word	index@(.nv.constant0._Z14get_new_statusPhS_jjj)
        /*0088*/ 	.short	0x0380
        /*008a*/ 	.short	0x001c


	//----- nvinfo : EIATTR_SW_WAR
	.align		4
.L_45:
        /*008c*/ 	.byte	0x04, 0x36
        /*008e*/ 	.short	(.L_47 - .L_46)
.L_46:
        /*0090*/ 	.word	0x00000008
.L_47:


//--------------------- .nv.callgraph             --------------------------
	.section	.nv.callgraph,"",@"SHT_CUDA_CALLGRAPH"
	.align	4
	.sectionentsize	8
	.align		4
        /*0000*/ 	.word	0x00000000
	.align		4
        /*0004*/ 	.word	0xffffffff
	.align		4
        /*0008*/ 	.word	0x00000000
	.align		4
        /*000c*/ 	.word	0xfffffffe
	.align		4
        /*0010*/ 	.word	0x00000000
	.align		4
        /*0014*/ 	.word	0xfffffffd
	.align		4
        /*0018*/ 	.word	0x00000000
	.align		4
        /*001c*/ 	.word	0xfffffffc


//--------------------- .text._Z16update_cell_gridPhS_jjj --------------------------
	.section	.text._Z16update_cell_gridPhS_jjj,"ax",@progbits
	.align	128
        .global         _Z16update_cell_gridPhS_jjj
        .type           _Z16update_cell_gridPhS_jjj,@function
        .size           _Z16update_cell_gridPhS_jjj,(.L_x_2 - _Z16update_cell_gridPhS_jjj)
        .other          _Z16update_cell_gridPhS_jjj,@"STO_CUDA_ENTRY STV_DEFAULT"
_Z16update_cell_gridPhS_jjj:
.text._Z16update_cell_gridPhS_jjj:
[----:B------:R-:W-:Y:S01]  /*0000*/  LDC R1, c[0x0][0x37c] ;  /* 0x0000df00ff017b82 */ /* 0x000fe20000000800 */
[----:B------:R-:W0:Y:S07]  /*0010*/  S2R R2, SR_TID.Y ;  /* 0x0000000000027919 */ /* 0x000e2e0000002200 */
[----:B------:R-:W1:Y:S01]  /*0020*/  LDC R0, c[0x0][0x360] ;  /* 0x0000d800ff007b82 */ /* 0x000e620000000800 */
[----:B------:R-:W2:Y:S01]  /*0030*/  LDCU.64 UR8, c[0x0][0x390] ;  /* 0x00007200ff0877ac */ /* 0x000ea20008000a00 */
[----:B------:R-:W1:Y:S06]  /*0040*/  S2R R5, SR_TID.X ;  /* 0x0000000000057919 */ /* 0x000e6c0000002100 */
[----:B------:R-:W0:Y:S08]  /*0050*/  S2UR UR5, SR_CTAID.Y ;  /* 0x00000000000579c3 */ /* 0x000e300000002600 */
[----:B------:R-:W0:Y:S08]  /*0060*/  LDC R3, c[0x0][0x364] ;  /* 0x0000d900ff037b82 */ /* 0x000e300000000800 */
[----:B------:R-:W1:Y:S01]  /*0070*/  S2UR UR4, SR_CTAID.X ;  /* 0x00000000000479c3 */ /* 0x000e620000002500 */
[----:B0-----:R-:W-:-:S05]  /*0080*/  IMAD R3, R3, UR5, R2 ;  /* 0x0000000503037c24 */ /* 0x001fca000f8e0202 */
[----:B--2---:R-:W-:Y:S01]  /*0090*/  ISETP.GE.U32.AND P0, PT, R3, UR9, PT ;  /* 0x0000000903007c0c */ /* 0x004fe2000bf06070 */
[----:B-1----:R-:W-:-:S05]  /*00a0*/  IMAD R0, R0, UR4, R5 ;  /* 0x0000000400007c24 */ /* 0x002fca000f8e0205 */
[----:B------:R-:W-:-:S13]  /*00b0*/  ISETP.GE.U32.OR P0, PT, R0, UR8, P0 ;  /* 0x0000000800007c0c */ /* 0x000fda0008706470 */
[----:B------:R-:W-:Y:S05]  /*00c0*/  @P0 EXIT ;  /* 0x000000000000094d */ /* 0x000fea0003800000 */
[----:B------:R-:W0:Y:S01]  /*00d0*/  LDCU.128 UR12, c[0x0][0x380] ;  /* 0x00007000ff0c77ac */ /* 0x000e220008000c00 */
[----:B------:R-:W-:Y:S01]  /*00e0*/  IMAD R0, R3, UR8, R0 ;  /* 0x0000000803007c24 */ /* 0x000fe2000f8e0200 */
[----:B------:R-:W1:Y:S01]  /*00f0*/  LDC R5, c[0x0][0x398] ;  /* 0x0000e600ff057b82 */ /* 0x000e620000000800 */
[----:B------:R-:W2:Y:S03]  /*0100*/  LDCU.64 UR6, c[0x0][0x358] ;  /* 0x00006b00ff0677ac */ /* 0x000ea60008000a00 */
[----:B0-----:R-:W-:-:S04]  /*0110*/  IADD3 R2, P0, PT, R0, UR12, RZ ;  /* 0x0000000c00027c10 */ /* 0x001fc8000ff1e0ff */
[----:B------:R-:W-:-:S05]  /*0120*/  IADD3.X R3, PT, PT, RZ, UR13, RZ, P0, !PT ;  /* 0x0000000dff037c10 */ /* 0x000fca00087fe4ff */
[----:B--2---:R-:W2:Y:S01]  /*0130*/  LDG.E.U8 R7, desc[UR6][R2.64] ;  /* 0x0000000602077981 */ /* 0x004ea2000c1e1100 */
[----:B------:R-:W-:-:S06]  /*0140*/  UIMAD UR4, UR9, UR8, URZ ;  /* 0x00000008090472a4 */ /* 0x000fcc000f8e02ff */
[----:B-1----:R-:W-:-:S05]  /*0150*/  IMAD R0, R5, UR4, R0 ;  /* 0x0000000405007c24 */ /* 0x002fca000f8e0200 */
[----:B------:R-:W-:-:S04]  /*0160*/  IADD3 R4, P0, PT, R0, UR14, RZ ;  /* 0x0000000e00047c10 */ /* 0x000fc8000ff1e0ff */
[----:B------:R-:W-:-:S05]  /*0170*/  IADD3.X R5, PT, PT, RZ, UR15, RZ, P0, !PT ;  /* 0x0000000fff057c10 */ /* 0x000fca00087fe4ff */
[----:B--2---:R-:W-:Y:S04]  /*0180*/  STG.E.U8 desc[UR6][R4.64], R7 ;  /* 0x0000000704007986 */ /* 0x004fe8000c101106 */
[----:B------:R-:W-:Y:S01]  /*0190*/  STG.E.U8 desc[UR6][R2.64], RZ ;  /* 0x000000ff02007986 */ /* 0x000fe2000c101106 */
[----:B------:R-:W-:Y:S05]  /*01a0*/  EXIT ;  /* 0x000000000000794d */ /* 0x000fea0003800000 */
.L_x_0:
[----:B------:R-:W-:-:S00]  /*01b0*/  BRA `(.L_x_0) ;  /* 0xfffffffc00fc7947 */ /* 0x000fc0000383ffff */
[----:B------:R-:W-:-:S00]  /*01c0*/  NOP ;  /* 0x0000000000007918 */ /* 0x000fc00000000000 */
        /* <DEDUP_REMOVED lines=11> */
.L_x_2:


//--------------------- .text._Z14get_new_statusPhS_jjj --------------------------
	.section	.text._Z14get_new_statusPhS_jjj,"ax",@progbits
	.align	128
        .global         _Z14get_new_statusPhS_jjj
        .type           _Z14get_new_statusPhS_jjj,@function
        .size           _Z14get_new_statusPhS_jjj,(.L_x_3 - _Z14get_new_statusPhS_jjj)
        .other          _Z14get_new_statusPhS_jjj,@"STO_CUDA_ENTRY STV_DEFAULT"
_Z14get_new_statusPhS_jjj:
.text._Z14get_new_statusPhS_jjj:
[----:B------:R-:W-:Y:S01]  /*0000*/  LDC R1, c[0x0][0x37c] ;  /* 0x0000df00ff017b82 */ /* 0x000fe20000000800 */
[----:B------:R-:W0:Y:S07]  /*0010*/  S2R R4, SR_TID.Y ;  /* 0x0000000000047919 */ /* 0x000e2e0000002200 */
[----:B------:R-:W1:Y:S01]  /*0020*/  LDC R23, c[0x0][0x360] ;  /* 0x0000d800ff177b82 */ /* 0x000e620000000800 */
[----:B------:R-:W1:Y:S07]  /*0030*/  S2R R0, SR_TID.X ;  /* 0x0000000000007919 */ /* 0x000e6e0000002100 */
[----:B------:R-:W0:Y:S08]  /*0040*/  S2UR UR5, SR_CTAID.Y ;  /* 0x00000000000579c3 */ /* 0x000e300000002600 */
[----:B------:R-:W0:Y:S08]  /*0050*/  LDC R21, c[0x0][0x364] ;  /* 0x0000d900ff157b82 */ /* 0x000e300000000800 */
[----:B------:R-:W1:Y:S08]  /*0060*/  S2UR UR4, SR_CTAID.X ;  /* 0x00000000000479c3 */ /* 0x000e700000002500 */
[----:B------:R-:W2:Y:S01]  /*0070*/  LDC.64 R2, c[0x0][0x390] ;  /* 0x0000e400ff027b82 */ /* 0x000ea20000000a00 */
[----:B0-----:R-:W-:-:S02]  /*0080*/  IMAD R21, R21, UR5, R4 ;  /* 0x0000000515157c24 */ /* 0x001fc4000f8e0204 */
[----:B-1----:R-:W-:-:S03]  /*0090*/  IMAD R23, R23, UR4, R0 ;  /* 0x0000000417177c24 */ /* 0x002fc6000f8e0200 */
[----:B--2---:R-:W-:-:S04]  /*00a0*/  ISETP.GE.U32.AND P0, PT, R21, R3, PT ;  /* 0x000000031500720c */ /* 0x004fc80003f06070 */
[----:B------:R-:W-:-:S13]  /*00b0*/  ISETP.GE.U32.OR P0, PT, R23, R2, P0 ;  /* 0x000000021700720c */ /* 0x000fda0000706470 */
[----:B------:R-:W-:Y:S05]  /*00c0*/  @P0 EXIT ;  /* 0x000000000000094d */ /* 0x000fea0003800000 */
[----:B------:R-:W0:Y:S01]  /*00d0*/  LDCU UR4, c[0x0][0x398] ;  /* 0x00007300ff0477ac */ /* 0x000e220008000800 */
[----:B------:R-:W-:Y:S02]  /*00e0*/  VIADD R9, R23, 0xffffffff ;  /* 0xffffffff17097836 */ /* 0x000fe40000000000 */
[----:B------:R-:W-:Y:S01]  /*00f0*/  VIADD R0, R21, 0xffffffff ;  /* 0xffffffff15007836 */ /* 0x000fe20000000000 */
[----:B------:R-:W1:Y:S01]  /*0100*/  LDCU.64 UR6, c[0x0][0x380] ;  /* 0x00007000ff0677ac */ /* 0x000e620008000a00 */
[----:B------:R-:W-:Y:S01]  /*0110*/  VIADD R19, R23, 0x1 ;  /* 0x0000000117137836 */ /* 0x000fe20000000000 */
[----:B------:R-:W-:Y:S01]  /*0120*/  ISETP.GT.AND P2, PT, R9, -0x1, PT ;  /* 0xffffffff0900780c */ /* 0x000fe20003f44270 */
[-C--:B------:R-:W-:Y:S01]  /*0130*/  IMAD R18, R3, R2.reuse, RZ ;  /* 0x0000000203127224 */ /* 0x080fe200078e02ff */
[----:B------:R-:W-:Y:S01]  /*0140*/  ISETP.GE.U32.AND P3, PT, R0, R3, PT ;  /* 0x000000030000720c */ /* 0x000fe20003f66070 */
[----:B------:R-:W-:Y:S01]  /*0150*/  VIADD R20, R21, 0x1 ;  /* 0x0000000115147836 */ /* 0x000fe20000000000 */
[----:B------:R-:W-:-:S02]  /*0160*/  ISETP.LT.U32.AND P2, PT, R9, R2, P2 ;  /* 0x000000020900720c */ /* 0x000fc40001741070 */
[C---:B------:R-:W-:Y:S02]  /*0170*/  ISETP.GT.AND P1, PT, R19.reuse, -0x1, PT ;  /* 0xffffffff1300780c */ /* 0x040fe40003f24270 */
[CC--:B------:R-:W-:Y:S02]  /*0180*/  ISETP.GE.U32.OR P0, PT, R0.reuse, R3.reuse, !P2 ;  /* 0x000000030000720c */ /* 0x0c0fe40005706470 */
[----:B------:R-:W-:Y:S01]  /*0190*/  ISETP.LT.U32.AND P1, PT, R19, R2, P1 ;  /* 0x000000021300720c */ /* 0x000fe20000f21070 */
[----:B0-----:R-:W-:Y:S01]  /*01a0*/  UIADD3 UR4, UPT, UPT, UR4, -0x1, URZ ;  /* 0xffffffff04047890 */ /* 0x001fe2000fffe0ff */
[----:B------:R-:W-:Y:S02]  /*01b0*/  ISETP.LT.OR P3, PT, R23, RZ, P3 ;  /* 0x000000ff1700720c */ /* 0x000fe40001f61670 */
[-C--:B------:R-:W-:Y:S02]  /*01c0*/  ISETP.GE.U32.OR P6, PT, R0, R3.reuse, !P1 ;  /* 0x000000030000720c */ /* 0x080fe40004fc6470 */
[----:B------:R-:W-:Y:S01]  /*01d0*/  ISETP.GE.U32.OR P5, PT, R20, R3, !P2 ;  /* 0x000000031400720c */ /* 0x000fe200057a6470 */
[----:B------:R-:W-:Y:S01]  /*01e0*/  IMAD R18, R18, UR4, RZ ;  /* 0x0000000412127c24 */ /* 0x000fe2000f8e02ff */
[----:B------:R-:W-:-:S03]  /*01f0*/  PRMT R0, RZ, 0x7610, R0 ;  /* 0x00007610ff007816 */ /* 0x000fc60000000000 */
[----:B------:R-:W-:Y:S01]  /*0200*/  @!P0 IMAD R4, R21, R2, -R2 ;  /* 0x0000000215048224 */ /* 0x000fe200078e0a02 */
[----:B------:R-:W0:Y:S01]  /*0210*/  LDCU.64 UR4, c[0x0][0x358] ;  /* 0x00006b00ff0477ac */ /* 0x000e220008000a00 */
[----:B------:R-:W-:-:S03]  /*0220*/  @P2 IMAD.IADD R5, R18, 0x1, R9 ;  /* 0x0000000112052824 */ /* 0x000fc600078e0209 */
[----:B------:R-:W-:Y:S01]  /*0230*/  @!P0 IADD3 R4, PT, PT, R4, R9, R18 ;  /* 0x0000000904048210 */ /* 0x000fe20007ffe012 */
[----:B------:R-:W-:-:S03]  /*0240*/  @!P6 IMAD R6, R21, R2, -R2 ;  /* 0x000000021506e224 */ /* 0x000fc600078e0a02 */
[----:B-1----:R-:W-:Y:S01]  /*0250*/  @!P0 IADD3 R10, P4, PT, R4, UR6, RZ ;  /* 0x00000006040a8c10 */ /* 0x002fe2000ff9e0ff */
[----:B------:R-:W-:Y:S01]  /*0260*/  @!P3 IMAD R4, R21, R2, -R2 ;  /* 0x000000021504b224 */ /* 0x000fe200078e0a02 */
[----:B------:R-:W-:-:S03]  /*0270*/  @!P6 IADD3 R6, PT, PT, R6, R19, R18 ;  /* 0x000000130606e210 */ /* 0x000fc60007ffe012 */
[----:B------:R-:W-:Y:S01]  /*0280*/  @!P0 IMAD.X R11, RZ, RZ, UR7, P4 ;  /* 0x00000007ff0b8e24 */ /* 0x000fe2000a0e06ff */
[----:B------:R-:W-:Y:S01]  /*0290*/  @!P3 IADD3 R4, PT, PT, R4, R23, R18 ;  /* 0x000000170404b210 */ /* 0x000fe20007ffe012 */
[----:B------:R-:W-:Y:S01]  /*02a0*/  @P1 IMAD.IADD R7, R18, 0x1, R19 ;  /* 0x0000000112071824 */ /* 0x000fe200078e0213 */
[----:B------:R-:W-:Y:S01]  /*02b0*/  @!P6 IADD3 R6, P4, PT, R6, UR6, RZ ;  /* 0x000000060606ec10 */ /* 0x000fe2000ff9e0ff */
[CC--:B------:R-:W-:Y:S01]  /*02c0*/  @P2 IMAD R8, R21.reuse, R2.reuse, R5 ;  /* 0x0000000215082224 */ /* 0x0c0fe200078e0205 */
[----:B0-----:R0:W2:Y:S01]  /*02d0*/  @!P0 LDG.E.U8 R0, desc[UR4][R10.64] ;  /* 0x000000040a008981 */ /* 0x0010a2000c1e1100 */
[----:B------:R-:W-:Y:S01]  /*02e0*/  @!P3 IADD3 R4, P0, PT, R4, UR6, RZ ;  /* 0x000000060404bc10 */ /* 0x000fe2000ff1e0ff */
[CC--:B------:R-:W-:Y:S01]  /*02f0*/  @P1 IMAD R12, R21.reuse, R2.reuse, R7 ;  /* 0x00000002150c1224 */ /* 0x0c0fe200078e0207 */
[----:B------:R-:W-:Y:S01]  /*0300*/  P2R R22, PR, RZ, 0x8 ;  /* 0x00000008ff167803 */ /* 0x000fe20000000000 */
[----:B------:R-:W-:Y:S02]  /*0310*/  @!P5 IMAD R13, R21, R2, R2 ;  /* 0x00000002150dd224 */ /* 0x000fe400078e0202 */
[----:B------:R-:W-:Y:S01]  /*0320*/  @!P6 IMAD.X R7, RZ, RZ, UR7, P4 ;  /* 0x00000007ff07ee24 */ /* 0x000fe2000a0e06ff */
[----:B------:R-:W-:Y:S01]  /*0330*/  @P2 IADD3 R8, P4, PT, R8, UR6, RZ ;  /* 0x0000000608082c10 */ /* 0x000fe2000ff9e0ff */
[----:B------:R-:W-:Y:S01]  /*0340*/  @!P3 IMAD.X R5, RZ, RZ, UR7, P0 ;  /* 0x00000007ff05be24 */ /* 0x000fe200080e06ff */
[----:B------:R-:W-:-:S02]  /*0350*/  ISETP.GE.U32.AND P0, PT, R20, R3, PT ;  /* 0x000000031400720c */ /* 0x000fc40003f06070 */
[----:B------:R-:W-:Y:S01]  /*0360*/  @!P5 IADD3 R13, PT, PT, R13, R9, R18 ;  /* 0x000000090d0dd210 */ /* 0x000fe20007ffe012 */
[----:B------:R-:W-:Y:S01]  /*0370*/  @P2 IMAD.X R9, RZ, RZ, UR7, P4 ;  /* 0x00000007ff092e24 */ /* 0x000fe2000a0e06ff */
[----:B------:R-:W-:Y:S01]  /*0380*/  ISETP.LT.OR P0, PT, R23, RZ, P0 ;  /* 0x000000ff1700720c */ /* 0x000fe20000701670 */
[-C--:B------:R-:W-:Y:S01]  /*0390*/  IMAD R23, R21, R2.reuse, R23 ;  /* 0x0000000215177224 */ /* 0x080fe200078e0217 */
[----:B0-----:R-:W-:Y:S01]  /*03a0*/  @P1 IADD3 R10, P4, PT, R12, UR6, RZ ;  /* 0x000000060c0a1c10 */ /* 0x001fe2000ff9e0ff */
[----:B------:R-:W3:Y:S04]  /*03b0*/  @!P6 LDG.E.U8 R7, desc[UR4][R6.64] ;  /* 0x000000040607e981 */ /* 0x000ee8000c1e1100 */
[----:B------:R-:W-:Y:S01]  /*03c0*/  @P1 IMAD.X R11, RZ, RZ, UR7, P4 ;  /* 0x00000007ff0b1e24 */ /* 0x000fe2000a0e06ff */
[----:B------:R-:W-:Y:S01]  /*03d0*/  @!P5 IADD3 R16, P4, PT, R13, UR6, RZ ;  /* 0x000000060d10dc10 */ /* 0x000fe2000ff9e0ff */
[----:B------:R-:W-:Y:S01]  /*03e0*/  IMAD.IADD R13, R18, 0x1, R23 ;  /* 0x00000001120d7824 */ /* 0x000fe200078e0217 */
[----:B------:R-:W4:Y:S03]  /*03f0*/  @P2 LDG.E.U8 R9, desc[UR4][R8.64] ;  /* 0x0000000408092981 */ /* 0x000f26000c1e1100 */
[----:B------:R-:W-:Y:S01]  /*0400*/  @!P5 IMAD.X R17, RZ, RZ, UR7, P4 ;  /* 0x00000007ff11de24 */ /* 0x000fe2000a0e06ff */
[C---:B------:R-:W-:Y:S01]  /*0410*/  IADD3 R12, P4, PT, R13.reuse, UR6, RZ ;  /* 0x000000060d0c7c10 */ /* 0x040fe2000ff9e0ff */
[--C-:B------:R-:W-:Y:S01]  /*0420*/  @!P0 IMAD.IADD R14, R13, 0x1, R2.reuse ;  /* 0x000000010d0e8824 */ /* 0x100fe200078e0202 */
[----:B------:R-:W5:Y:S03]  /*0430*/  @P1 LDG.E.U8 R11, desc[UR4][R10.64] ;  /* 0x000000040a0b1981 */ /* 0x000f66000c1e1100 */
[----:B------:R-:W-:Y:S01]  /*0440*/  IMAD.X R13, RZ, RZ, UR7, P4 ;  /* 0x00000007ff0d7e24 */ /* 0x000fe2000a0e06ff */
[----:B------:R-:W-:Y:S01]  /*0450*/  @!P0 IADD3 R14, P4, PT, R14, UR6, RZ ;  /* 0x000000060e0e8c10 */ /* 0x000fe2000ff9e0ff */
[----:B------:R-:W5:Y:S04]  /*0460*/  @!P5 LDG.E.U8 R17, desc[UR4][R16.64] ;  /* 0x000000041011d981 */ /* 0x000f68000c1e1100 */
[----:B------:R-:W-:Y:S01]  /*0470*/  @!P0 IMAD.X R15, RZ, RZ, UR7, P4 ;  /* 0x00000007ff0f8e24 */ /* 0x000fe2000a0e06ff */
[----:B------:R-:W-:Y:S01]  /*0480*/  ISETP.GE.U32.OR P4, PT, R20, R3, !P1 ;  /* 0x000000031400720c */ /* 0x000fe20004f86470 */
[----:B------:R-:W5:Y:S04]  /*0490*/  LDG.E.U8 R12, desc[UR4][R12.64] ;  /* 0x000000040c0c7981 */ /* 0x000f68000c1e1100 */
[----:B------:R-:W5:Y:S08]  /*04a0*/  @!P0 LDG.E.U8 R15, desc[UR4][R14.64] ;  /* 0x000000040e0f8981 */ /* 0x000f70000c1e1100 */
[----:B------:R-:W-:-:S05]  /*04b0*/  @!P4 IMAD R2, R21, R2, R2 ;  /* 0x000000021502c224 */ /* 0x000fca00078e0202 */
[----:B------:R-:W-:-:S04]  /*04c0*/  @!P4 IADD3 R2, PT, PT, R2, R19, R18 ;  /* 0x000000130202c210 */ /* 0x000fc80007ffe012 */
[----:B------:R-:W-:-:S05]  /*04d0*/  @!P4 IADD3 R2, P3, PT, R2, UR6, RZ ;  /* 0x000000060202cc10 */ /* 0x000fca000ff7e0ff */
[----:B------:R-:W-:Y:S01]  /*04e0*/  @!P4 IMAD.X R3, RZ, RZ, UR7, P3 ;  /* 0x00000007ff03ce24 */ /* 0x000fe200098e06ff */
[----:B------:R-:W-:-:S05]  /*04f0*/  ISETP.NE.AND P3, PT, R22, RZ, PT ;  /* 0x000000ff1600720c */ /* 0x000fca0003f65270 */
[----:B------:R-:W5:Y:S08]  /*0500*/  @!P4 LDG.E.U8 R3, desc[UR4][R2.64] ;  /* 0x000000040203c981 */ /* 0x000f70000c1e1100 */
[----:B------:R-:W2:Y:S02]  /*0510*/  @!P3 LDG.E.U8 R5, desc[UR4][R4.64] ;  /* 0x000000040405b981 */ /* 0x000ea4000c1e1100 */
[----:B--2---:R-:W-:-:S05]  /*0520*/  @!P3 IMAD.IADD R18, R0, 0x1, R5 ;  /* 0x000000010012b824 */ /* 0x004fca00078e0205 */
[----:B------:R-:W-:-:S05]  /*0530*/  @!P3 PRMT R0, R18, 0x7610, R0 ;  /* 0x000076101200b816 */ /* 0x000fca0000000000 */
[----:B---3--:R-:W-:-:S05]  /*0540*/  @!P6 IMAD.IADD R18, R0, 0x1, R7 ;  /* 0x000000010012e824 */ /* 0x008fca00078e0207 */
[----:B------:R-:W-:-:S05]  /*0550*/  @!P6 PRMT R0, R18, 0x7610, R0 ;  /* 0x000076101200e816 */ /* 0x000fca0000000000 */
[----:B----4-:R-:W-:-:S05]  /*0560*/  @P2 IMAD.IADD R4, R0, 0x1, R9 ;  /* 0x0000000100042824 */ /* 0x010fca00078e0209 */
[----:B------:R-:W-:-:S05]  /*0570*/  @P2 PRMT R0, R4, 0x7610, R0 ;  /* 0x0000761004002816 */ /* 0x000fca0000000000 */
[----:B-----5:R-:W-:-:S05]  /*0580*/  @P1 IMAD.IADD R11, R0, 0x1, R11 ;  /* 0x00000001000b1824 */ /* 0x020fca00078e020b */
[----:B------:R-:W-:-:S05]  /*0590*/  @P1 PRMT R0, R11, 0x7610, R0 ;  /* 0x000076100b001816 */ /* 0x000fca0000000000 */
[----:B------:R-:W-:-:S05]  /*05a0*/  @!P5 IMAD.IADD R17, R0, 0x1, R17 ;  /* 0x000000010011d824 */ /* 0x000fca00078e0211 */
[----:B------:R-:W-:-:S05]  /*05b0*/  @!P5 PRMT R0, R17, 0x7610, R0 ;  /* 0x000076101100d816 */ /* 0x000fca0000000000 */
[----:B------:R-:W-:-:S05]  /*05c0*/  @!P0 IMAD.IADD R15, R0, 0x1, R15 ;  /* 0x00000001000f8824 */ /* 0x000fca00078e020f */
[----:B------:R-:W-:-:S05]  /*05d0*/  @!P0 PRMT R0, R15, 0x7610, R0 ;  /* 0x000076100f008816 */ /* 0x000fca0000000000 */
[----:B------:R-:W-:-:S05]  /*05e0*/  @!P4 IMAD.IADD R3, R0, 0x1, R3 ;  /* 0x000000010003c824 */ /* 0x000fca00078e0203 */
[----:B------:R-:W-:-:S04]  /*05f0*/  @!P4 PRMT R0, R3, 0x7610, R0 ;  /* 0x000076100300c816 */ /* 0x000fc80000000000 */
[----:B------:R-:W-:-:S04]  /*0600*/  LOP3.LUT R2, R0, 0xff, RZ, 0xc0, !PT ;  /* 0x000000ff00027812 */ /* 0x000fc800078ec0ff */
[----:B------:R-:W-:-:S04]  /*0610*/  ISETP.NE.AND P0, PT, R2, 0x3, PT ;  /* 0x000000030200780c */ /* 0x000fc80003f05270 */
[----:B------:R-:W-:-:S13]  /*0620*/  ISETP.NE.OR P0, PT, R12, RZ, P0 ;  /* 0x000000ff0c00720c */ /* 0x000fda0000705670 */
[----:B------:R-:W0:Y:S01]  /*0630*/  @!P0 LDC.64 R2, c[0x0][0x388] ;  /* 0x0000e200ff028b82 */ /* 0x000e220000000a00 */
[----:B------:R-:W-:Y:S01]  /*0640*/  IMAD.MOV.U32 R4, RZ, RZ, 0x1 ;  /* 0x00000001ff047424 */ /* 0x000fe200078e00ff */
[----:B0-----:R-:W-:-:S05]  /*0650*/  @!P0 IADD3 R2, P1, PT, R23, R2, RZ ;  /* 0x0000000217028210 */ /* 0x001fca0007f3e0ff */
[----:B------:R-:W-:-:S05]  /*0660*/  @!P0 IMAD.X R3, RZ, RZ, R3, P1 ;  /* 0x000000ffff038224 */ /* 0x000fca00008e0603 */
[----:B------:R0:W-:Y:S01]  /*0670*/  @!P0 STG.E.U8 desc[UR4][R2.64], R4 ;  /* 0x0000000402008986 */ /* 0x0001e2000c101104 */
[----:B------:R-:W-:Y:S05]  /*0680*/  @!P0 EXIT ;  /* 0x000000000000894d */ /* 0x000fea0003800000 */
[----:B------:R-:W-:-:S04]  /*0690*/  LOP3.LUT R0, R0, 0xfe, RZ, 0xc0, !PT ;  /* 0x000000fe00007812 */ /* 0x000fc800078ec0ff */
[----:B------:R-:W-:-:S04]  /*06a0*/  ISETP.NE.AND P0, PT, R0, 0x2, PT ;  /* 0x000000020000780c */ /* 0x000fc80003f05270 */
[----:B------:R-:W-:-:S13]  /*06b0*/  ISETP.NE.OR P0, PT, R12, 0x1, P0 ;  /* 0x000000010c00780c */ /* 0x000fda0000705670 */
[----:B------:R-:W-:Y:S05]  /*06c0*/  @P0 EXIT ;  /* 0x000000000000094d */ /* 0x000fea0003800000 */
[----:B------:R-:W0:Y:S01]  /*06d0*/  LDCU.64 UR6, c[0x0][0x388] ;  /* 0x00007100ff0677ac */ /* 0x000e220008000a00 */
[----:B------:R-:W-:Y:S01]  /*06e0*/  IMAD.MOV.U32 R0, RZ, RZ, 0x1 ;  /* 0x00000001ff007424 */ /* 0x000fe200078e00ff */
[----:B0-----:R-:W-:-:S05]  /*06f0*/  IADD3 R2, P0, PT, R23, UR6, RZ ;  /* 0x0000000617027c10 */ /* 0x001fca000ff1e0ff */
[----:B------:R-:W-:-:S05]  /*0700*/  IMAD.X R3, RZ, RZ, UR7, P0 ;  /* 0x00000007ff037e24 */ /* 0x000fca00080e06ff */
[----:B------:R-:W-:Y:S01]  /*0710*/  STG.E.U8 desc[UR4][R2.64], R0 ;  /* 0x0000000002007986 */ /* 0x000fe2000c101104 */
[----:B------:R-:W-:Y:S05]  /*0720*/  EXIT ;  /* 0x000000000000794d */ /* 0x000fea0003800000 */
.L_x_1:
        /* <DEDUP_REMOVED lines=13> */
.L_x_3:


//--------------------- .nv.shared.reserved.0     --------------------------
	.section	.nv.shared.reserved.0,"aw",@nobits
	.weak		__nv_reservedSMEM_offset_0_alias
	.size		__nv_reservedSMEM_offset_0_alias, 0, 64
	.other		__nv_reservedSMEM_offset_0_alias,@"STO_CUDA_RESERVED_SHARED STV_DEFAULT"
__nv_reservedSMEM_offset_0_alias:
	.zero		0
	.zero		64


//--------------------- .nv.constant0._Z16update_cell_gridPhS_jjj --------------------------
	.section	.nv.constant0._Z16update_cell_gridPhS_jjj,"a",@progbits
	.sectionflags	@""
	.align	4
.nv.constant0._Z16update_cell_gridPhS_jjj:
	.zero		924


//--------------------- .nv.constant0._Z14get_new_statusPhS_jjj --------------------------
	.section	.nv.constant0._Z14get_new_statusPhS_jjj,"a",@progbits
	.sectionflags	@""
	.align	4
.nv.constant0._Z14get_new_statusPhS_jjj:
	.zero		924


//--------------------- SYMBOLS --------------------------

	.type		.nv.reservedSmem.offset0,@object
	.size		.nv.reservedSmem.offset0,0x4
